	.headerflags	@"EF_CUDA_TEXMODE_UNIFIED EF_CUDA_64BIT_ADDRESS EF_CUDA_ACCELERATORS EF_CUDA_SM90 EF_CUDA_VIRTUAL_SM(EF_CUDA_SM90)"
	.elftype	@"ET_EXEC"


//--------------------- .nv.info                  --------------------------
	.section	.nv.info,"",@"SHT_CUDA_INFO"
	.align	4


	//----- nvinfo : EIATTR_REGCOUNT
	.align		4
        /*0000*/ 	.byte	0x04, 0x2f
        /*0002*/ 	.short	(.L_1 - .L_0)
	.align		4
.L_0:
        /*0004*/ 	.word	index@(triton_poi_fused_cat_5)
        /*0008*/ 	.word	0x00000020


	//----- nvinfo : EIATTR_MIN_STACK_SIZE
	.align		4
.L_1:
        /*000c*/ 	.byte	0x04, 0x12
        /*000e*/ 	.short	(.L_3 - .L_2)
	.align		4
.L_2:
        /*0010*/ 	.word	index@(triton_poi_fused_cat_5)
        /*0014*/ 	.word	0x00000000


	//----- nvinfo : EIATTR_FRAME_SIZE
	.align		4
.L_3:
        /*0018*/ 	.byte	0x04, 0x11
        /*001a*/ 	.short	(.L_5 - .L_4)
	.align		4
.L_4:
        /*001c*/ 	.word	index@(triton_poi_fused_cat_5)
        /*0020*/ 	.word	0x00000000


	//----- nvinfo : EIATTR_MIN_STACK_SIZE
	.align		4
.L_5:
        /*0024*/ 	.byte	0x04, 0x12
        /*0026*/ 	.short	(.L_7 - .L_6)
	.align		4
.L_6:
        /*0028*/ 	.word	index@(triton_poi_fused_cat_5)
        /*002c*/ 	.word	0x00000000
.L_7:


//--------------------- .nv.info.triton_poi_fused_cat_5 --------------------------
	.section	.nv.info.triton_poi_fused_cat_5,"",@"SHT_CUDA_INFO"
	.sectionflags	@""
	.align	4


	//----- nvinfo : EIATTR_CUDA_API_VERSION
	.align		4
        /*0000*/ 	.byte	0x04, 0x37
        /*0002*/ 	.short	(.L_9 - .L_8)
.L_8:
        /*0004*/ 	.word	0x0000007c


	//----- nvinfo : EIATTR_KPARAM_INFO
	.align		4
.L_9:
        /*0008*/ 	.byte	0x04, 0x17
        /*000a*/ 	.short	(.L_11 - .L_10)
.L_10:
        /*000c*/ 	.word	0x00000000
        /*0010*/ 	.short	0x0006
        /*0012*/ 	.short	0x0030
        /*0014*/ 	.byte	0x00, 0xf0, 0x11, 0x00


	//----- nvinfo : EIATTR_KPARAM_INFO
	.align		4
.L_11:
        /*0018*/ 	.byte	0x04, 0x17
        /*001a*/ 	.short	(.L_13 - .L_12)
.L_12:
        /*001c*/ 	.word	0x00000000
        /*0020*/ 	.short	0x0005
        /*0022*/ 	.short	0x0028
        /*0024*/ 	.byte	0x00, 0xf4, 0x21, 0x00


	//----- nvinfo : EIATTR_KPARAM_INFO
	.align		4
.L_13:
        /*0028*/ 	.byte	0x04, 0x17
        /*002a*/ 	.short	(.L_15 - .L_14)
.L_14:
        /*002c*/ 	.word	0x00000000
        /*0030*/ 	.short	0x0004
        /*0032*/ 	.short	0x0020
        /*0034*/ 	.byte	0x00, 0xf4, 0x21, 0x00


	//----- nvinfo : EIATTR_KPARAM_INFO
	.align		4
.L_15:
        /*0038*/ 	.byte	0x04, 0x17
        /*003a*/ 	.short	(.L_17 - .L_16)
.L_16:
        /*003c*/ 	.word	0x00000000
        /*0040*/ 	.short	0x0003
        /*0042*/ 	.short	0x0018
        /*0044*/ 	.byte	0x00, 0xf4, 0x21, 0x00


	//----- nvinfo : EIATTR_KPARAM_INFO
	.align		4
.L_17:
        /*0048*/ 	.byte	0x04, 0x17
        /*004a*/ 	.short	(.L_19 - .L_18)
.L_18:
        /*004c*/ 	.word	0x00000000
        /*0050*/ 	.short	0x0002
        /*0052*/ 	.short	0x0010
        /*0054*/ 	.byte	0x00, 0xf4, 0x21, 0x00


	//----- nvinfo : EIATTR_KPARAM_INFO
	.align		4
.L_19:
        /*0058*/ 	.byte	0x04, 0x17
        /*005a*/ 	.short	(.L_21 - .L_20)
.L_20:
        /*005c*/ 	.word	0x00000000
        /*0060*/ 	.short	0x0001
        /*0062*/ 	.short	0x0008
        /*0064*/ 	.byte	0x00, 0xf4, 0x21, 0x00


	//----- nvinfo : EIATTR_KPARAM_INFO
	.align		4
.L_21:
        /*0068*/ 	.byte	0x04, 0x17
        /*006a*/ 	.short	(.L_23 - .L_22)
.L_22:
        /*006c*/ 	.word	0x00000000
        /*0070*/ 	.short	0x0000
        /*0072*/ 	.short	0x0000
        /*0074*/ 	.byte	0x00, 0xf4, 0x21, 0x00


	//----- nvinfo : EIATTR_SPARSE_MMA_MASK
	.align		4
.L_23:
        /*0078*/ 	.byte	0x03, 0x50
        /*007a*/ 	.short	0x0000


	//----- nvinfo : EIATTR_MAXREG_COUNT
	.align		4
        /*007c*/ 	.byte	0x03, 0x1b
        /*007e*/ 	.short	0x00ff


	//----- nvinfo : EIATTR_EXIT_INSTR_OFFSETS
	.align		4
        /*0080*/ 	.byte	0x04, 0x1c
        /*0082*/ 	.short	(.L_25 - .L_24)


	//   ....[0]....
.L_24:
        /*0084*/ 	.word	0x00000e10


	//----- nvinfo : EIATTR_REQNTID
	.align		4
.L_25:
        /*0088*/ 	.byte	0x04, 0x10
        /*008a*/ 	.short	(.L_27 - .L_26)
.L_26:
        /*008c*/ 	.word	0x00000080
        /*0090*/ 	.word	0x00000001
        /*0094*/ 	.word	0x00000001


	//----- nvinfo : EIATTR_CBANK_PARAM_SIZE
	.align		4
.L_27:
        /*0098*/ 	.byte	0x03, 0x19
        /*009a*/ 	.short	0x0034


	//----- nvinfo : EIATTR_PARAM_CBANK
	.align		4
        /*009c*/ 	.byte	0x04, 0x0a
        /*009e*/ 	.short	(.L_29 - .L_28)
	.align		4
.L_28:
        /*00a0*/ 	.word	index@(.nv.constant0.triton_poi_fused_cat_5)
        /*00a4*/ 	.short	0x0210
        /*00a6*/ 	.short	0x0034


	//----- nvinfo : EIATTR_SW_WAR
	.align		4
.L_29:
        /*00a8*/ 	.byte	0x04, 0x36
        /*00aa*/ 	.short	(.L_31 - .L_30)
.L_30:
        /*00ac*/ 	.word	0x00000008
.L_31:


//--------------------- .nv.callgraph             --------------------------
	.section	.nv.callgraph,"",@"SHT_CUDA_CALLGRAPH"
	.align	4
	.sectionentsize	8
	.align		4
        /*0000*/ 	.word	0x00000000
	.align		4
        /*0004*/ 	.word	0xffffffff
	.align		4
        /*0008*/ 	.word	0x00000000
	.align		4
        /*000c*/ 	.word	0xfffffffe
	.align		4
        /*0010*/ 	.word	0x00000000
	.align		4
        /*0014*/ 	.word	0xfffffffd
	.align		4
        /*0018*/ 	.word	0x00000000
	.align		4
        /*001c*/ 	.word	0xfffffffc


//--------------------- .text.triton_poi_fused_cat_5 --------------------------
	.section	.text.triton_poi_fused_cat_5,"ax",@progbits
	.align	128
        .global         triton_poi_fused_cat_5
        .type           triton_poi_fused_cat_5,@function
        .size           triton_poi_fused_cat_5,(.L_x_1 - triton_poi_fused_cat_5)
        .other          triton_poi_fused_cat_5,@"STO_CUDA_ENTRY STV_DEFAULT"
triton_poi_fused_cat_5:
.text.triton_poi_fused_cat_5:
[----:B------:R-:W-:Y:S01]  /*0000*/  LDC R1, c[0x0][0x28] ;  /* 0x00000a00ff017b82 */ /* 0x000fe20000000800 */
[----:B------:R-:W1:Y:S07]  /*0010*/  S2R R0, SR_TID.X ;  /* 0x0000000000007919 */ /* 0x000e6e0000002100 */
[----:B------:R-:W2:Y:S01]  /*0020*/  LDC.64 R28, c[0x0][0x218] ;  /* 0x00008600ff1c7b82 */ /* 0x000ea20000000a00 */
[----:B------:R-:W-:Y:S01]  /*0030*/  IMAD.MOV.U32 R19, RZ, RZ, RZ ;  /* 0x000000ffff137224 */ /* 0x000fe200078e00ff */
[----:B------:R-:W-:Y:S01]  /*0040*/  ULDC.64 UR4, c[0x0][0x208] ;  /* 0x0000820000047ab9 */ /* 0x000fe20000000a00 */
[----:B------:R-:W3:Y:S01]  /*0050*/  S2R R3, SR_CTAID.X ;  /* 0x0000000000037919 */ /* 0x000ee20000002500 */
[----:B------:R-:W-:-:S02]  /*0060*/  IMAD.MOV.U32 R11, RZ, RZ, RZ ;  /* 0x000000ffff0b7224 */ /* 0x000fc400078e00ff */
[----:B-1----:R-:W-:Y:S01]  /*0070*/  IMAD.SHL.U32 R0, R0, 0x4, RZ ;  /* 0x0000000400007824 */ /* 0x002fe200078e00ff */
[----:B---3--:R-:W-:-:S04]  /*0080*/  SHF.R.S32.HI R21, RZ, 0x15, R3 ;  /* 0x00000015ff157819 */ /* 0x008fc80000011403 */
[----:B------:R-:W-:Y:S02]  /*0090*/  LOP3.LUT R0, R0, 0x1fc, RZ, 0xc0, !PT ;  /* 0x000001fc00007812 */ /* 0x000fe400078ec0ff */
[----:B------:R-:W-:-:S03]  /*00a0*/  SGXT R21, R21, 0x1 ;  /* 0x000000011515781a */ /* 0x000fc60000000200 */
[----:B------:R-:W-:Y:S02]  /*00b0*/  IMAD R22, R3, 0x400, R0 ;  /* 0x0000040003167824 */ /* 0x000fe400078e0200 */
[----:B------:R-:W1:Y:S03]  /*00c0*/  LDC.64 R2, c[0x0][0x220] ;  /* 0x00008800ff027b82 */ /* 0x000e660000000a00 */
[----:B------:R-:W-:Y:S02]  /*00d0*/  LEA.HI R0, R21, R22, RZ, 0xc ;  /* 0x0000001615007211 */ /* 0x000fe400078f60ff */
[----:B------:R-:W-:Y:S02]  /*00e0*/  SHF.R.S32.HI R5, RZ, 0x1f, R22 ;  /* 0x0000001fff057819 */ /* 0x000fe40000011416 */
[----:B------:R-:W-:Y:S02]  /*00f0*/  SHF.R.S32.HI R17, RZ, 0xc, R0 ;  /* 0x0000000cff117819 */ /* 0x000fe40000011400 */
[----:B------:R-:W-:-:S02]  /*0100*/  LOP3.LUT R7, R0, 0xfffff000, RZ, 0xc0, !PT ;  /* 0xfffff00000077812 */ /* 0x000fc400078ec0ff */
[----:B------:R-:W-:Y:S02]  /*0110*/  LEA.HI R4, R17, R17, RZ, 0x7 ;  /* 0x0000001111047211 */ /* 0x000fe400078f38ff */
[----:B------:R-:W-:Y:S01]  /*0120*/  LEA.HI R18, R5, R22, RZ, 0x13 ;  /* 0x0000001605127211 */ /* 0x000fe200078f98ff */
[----:B------:R-:W-:Y:S01]  /*0130*/  IMAD.IADD R14, R22, 0x1, -R7 ;  /* 0x00000001160e7824 */ /* 0x000fe200078e0a07 */
[----:B------:R-:W-:Y:S02]  /*0140*/  LOP3.LUT R4, R4, 0xffffff80, RZ, 0xc0, !PT ;  /* 0xffffff8004047812 */ /* 0x000fe400078ec0ff */
[----:B------:R-:W-:Y:S02]  /*0150*/  CS2R R6, SRZ ;  /* 0x0000000000067805 */ /* 0x000fe4000001ff00 */
[----:B------:R-:W-:Y:S01]  /*0160*/  SHF.R.S32.HI R13, RZ, 0x13, R18 ;  /* 0x00000013ff0d7819 */ /* 0x000fe20000011412 */
[----:B------:R-:W-:Y:S01]  /*0170*/  IMAD.IADD R17, R17, 0x1, -R4 ;  /* 0x0000000111117824 */ /* 0x000fe200078e0a04 */
[----:B------:R-:W-:-:S03]  /*0180*/  CS2R R4, SRZ ;  /* 0x0000000000047805 */ /* 0x000fc6000001ff00 */
[----:B------:R-:W-:Y:S02]  /*0190*/  IMAD R14, R13, 0x20000, R14 ;  /* 0x000200000d0e7824 */ /* 0x000fe400078e020e */
[C---:B------:R-:W-:Y:S01]  /*01a0*/  VIADD R9, R17.reuse, 0xffffffc0 ;  /* 0xffffffc011097836 */ /* 0x040fe20000000000 */
[----:B------:R-:W-:-:S03]  /*01b0*/  LOP3.LUT R0, R17, 0xffffffe0, RZ, 0xc0, !PT ;  /* 0xffffffe011007812 */ /* 0x000fc600078ec0ff */
[C---:B------:R-:W-:Y:S01]  /*01c0*/  IMAD R25, R9.reuse, 0x1000, R14 ;  /* 0x0000100009197824 */ /* 0x040fe200078e020e */
[----:B------:R-:W-:Y:S01]  /*01d0*/  ISETP.NE.AND P0, PT, R0, 0x40, PT ;  /* 0x000000400000780c */ /* 0x000fe20003f05270 */
[----:B-1----:R-:W-:-:S04]  /*01e0*/  IMAD.WIDE R8, R9, 0x4, R2 ;  /* 0x0000000409087825 */ /* 0x002fc800078e0202 */
[----:B--2---:R-:W-:-:S08]  /*01f0*/  IMAD.WIDE R24, R25, 0x4, R28 ;  /* 0x0000000419187825 */ /* 0x004fd000078e021c */
[----:B------:R-:W2:Y:S04]  /*0200*/  @!P0 LDG.E.128 R4, desc[UR4][R24.64] ;  /* 0x0000000418048981 */ /* 0x000ea8000c1e1d00 */
[----:B------:R-:W3:Y:S01]  /*0210*/  @!P0 LDG.E.EL R19, desc[UR4][R8.64] ;  /* 0x0000000408138981 */ /* 0x000ee2000c2e1900 */
[----:B------:R-:W-:-:S03]  /*0220*/  IMAD.MOV.U32 R15, RZ, RZ, RZ ;  /* 0x000000ffff0f7224 */ /* 0x000fc600078e00ff */
[----:B------:R-:W4:Y:S04]  /*0230*/  @!P0 LDG.E.EL R11, desc[UR4][R8.64] ;  /* 0x00000004080b8981 */ /* 0x000f28000c2e1900 */
[----:B------:R-:W5:Y:S01]  /*0240*/  @!P0 LDG.E.EL R15, desc[UR4][R8.64] ;  /* 0x00000004080f8981 */ /* 0x000f62000c2e1900 */
[----:B------:R-:W-:-:S06]  /*0250*/  IMAD.MOV.U32 R16, RZ, RZ, RZ ;  /* 0x000000ffff107224 */ /* 0x000fcc00078e00ff */
[----:B------:R1:W5:Y:S01]  /*0260*/  @!P0 LDG.E.EL R16, desc[UR4][R8.64] ;  /* 0x0000000408108981 */ /* 0x000362000c2e1900 */
[----:B------:R-:W-:-:S05]  /*0270*/  VIADD R12, R22, 0x200 ;  /* 0x00000200160c7836 */ /* 0x000fca0000000000 */
[----:B------:R-:W-:-:S04]  /*0280*/  LEA.HI R0, R21, R12, RZ, 0xc ;  /* 0x0000000c15007211 */ /* 0x000fc800078f60ff */
[----:B------:R-:W-:-:S04]  /*0290*/  SHF.R.S32.HI R23, RZ, 0xc, R0 ;  /* 0x0000000cff177819 */ /* 0x000fc80000011400 */
[----:B------:R-:W-:-:S04]  /*02a0*/  LEA.HI R10, R23, R23, RZ, 0x7 ;  /* 0x00000017170a7211 */ /* 0x000fc800078f38ff */
[----:B------:R-:W-:Y:S02]  /*02b0*/  LOP3.LUT R10, R10, 0xffffff80, RZ, 0xc0, !PT ;  /* 0xffffff800a0a7812 */ /* 0x000fe400078ec0ff */
[----:B------:R-:W-:-:S03]  /*02c0*/  SHF.R.S32.HI R21, RZ, 0x1f, R12 ;  /* 0x0000001fff157819 */ /* 0x000fc6000001140c */
[----:B------:R-:W-:Y:S01]  /*02d0*/  IMAD.IADD R23, R23, 0x1, -R10 ;  /* 0x0000000117177824 */ /* 0x000fe200078e0a0a */
[----:B------:R-:W-:Y:S02]  /*02e0*/  LEA.HI R21, R21, R12, RZ, 0x13 ;  /* 0x0000000c15157211 */ /* 0x000fe400078f98ff */
[----:B------:R-:W-:Y:S02]  /*02f0*/  LOP3.LUT R27, R0, 0xfffff000, RZ, 0xc0, !PT ;  /* 0xfffff000001b7812 */ /* 0x000fe400078ec0ff */
[----:B------:R-:W-:Y:S02]  /*0300*/  LOP3.LUT R10, R23, 0xffffffe0, RZ, 0xc0, !PT ;  /* 0xffffffe0170a7812 */ /* 0x000fe400078ec0ff */
[----:B-1----:R-:W-:Y:S02]  /*0310*/  LOP3.LUT R9, R21, 0xfff80000, RZ, 0xc0, !PT ;  /* 0xfff8000015097812 */ /* 0x002fe400078ec0ff */
[----:B------:R-:W-:Y:S01]  /*0320*/  ISETP.NE.AND P2, PT, R10, 0x40, PT ;  /* 0x000000400a00780c */ /* 0x000fe20003f45270 */
[----:B------:R-:W-:Y:S01]  /*0330*/  IMAD.IADD R20, R12, 0x1, -R27 ;  /* 0x000000010c147824 */ /* 0x000fe200078e0a1b */
[----:B------:R-:W-:Y:S01]  /*0340*/  SHF.R.S32.HI R27, RZ, 0x13, R21 ;  /* 0x00000013ff1b7819 */ /* 0x000fe20000011415 */
[----:B------:R-:W-:Y:S01]  /*0350*/  VIADD R25, R23, 0xffffffc0 ;  /* 0xffffffc017197836 */ /* 0x000fe20000000000 */
[----:B------:R-:W-:Y:S01]  /*0360*/  LOP3.LUT R24, R18, 0xfff80000, RZ, 0xc0, !PT ;  /* 0xfff8000012187812 */ /* 0x000fe200078ec0ff */
[----:B------:R-:W-:Y:S01]  /*0370*/  IMAD.IADD R12, R12, 0x1, -R9 ;  /* 0x000000010c0c7824 */ /* 0x000fe200078e0a09 */
[----:B------:R-:W-:Y:S01]  /*0380*/  CS2R R8, SRZ ;  /* 0x0000000000087805 */ /* 0x000fe2000001ff00 */
[----:B------:R-:W-:-:S02]  /*0390*/  IMAD.MOV.U32 R10, RZ, RZ, RZ ;  /* 0x000000ffff0a7224 */ /* 0x000fc400078e00ff */
[----:B------:R-:W-:Y:S02]  /*03a0*/  IMAD.MOV.U32 R0, RZ, RZ, RZ ;  /* 0x000000ffff007224 */ /* 0x000fe400078e00ff */
[----:B------:R-:W-:-:S04]  /*03b0*/  IMAD.WIDE R2, R25, 0x4, R2 ;  /* 0x0000000419027825 */ /* 0x000fc800078e0202 */
[----:B------:R-:W-:Y:S01]  /*03c0*/  IMAD R18, R27, 0x20000, R20 ;  /* 0x000200001b127824 */ /* 0x000fe200078e0214 */
[----:B------:R-:W5:Y:S01]  /*03d0*/  @!P2 LDG.E.EL R10, desc[UR4][R2.64] ;  /* 0x00000004020aa981 */ /* 0x000f62000c2e1900 */
[----:B------:R-:W1:Y:S03]  /*03e0*/  LDC.64 R20, c[0x0][0x230] ;  /* 0x00008c00ff147b82 */ /* 0x000e660000000a00 */
[----:B------:R-:W5:Y:S04]  /*03f0*/  @!P2 LDG.E.EL R0, desc[UR4][R2.64] ;  /* 0x000000040200a981 */ /* 0x000f68000c2e1900 */
[----:B------:R-:W5:Y:S04]  /*0400*/  @!P2 LDG.E.EL R9, desc[UR4][R2.64] ;  /* 0x000000040209a981 */ /* 0x000f68000c2e1900 */
[----:B------:R3:W5:Y:S01]  /*0410*/  @!P2 LDG.E.EL R8, desc[UR4][R2.64] ;  /* 0x000000040208a981 */ /* 0x000762000c2e1900 */
[----:B------:R-:W-:Y:S01]  /*0420*/  ISETP.GT.AND P1, PT, R17, 0x5f, PT ;  /* 0x0000005f1100780c */ /* 0x000fe20003f24270 */
[----:B------:R-:W-:-:S02]  /*0430*/  IMAD.IADD R24, R22, 0x1, -R24 ;  /* 0x0000000116187824 */ /* 0x000fc400078e0a18 */
[----:B------:R-:W-:Y:S02]  /*0440*/  IMAD R25, R25, 0x1000, R18 ;  /* 0x0000100019197824 */ /* 0x000fe400078e0212 */
[----:B------:R-:W-:Y:S02]  /*0450*/  IMAD R13, R13, 0x40000, R24 ;  /* 0x000400000d0d7824 */ /* 0x000fe400078e0218 */
[----:B------:R-:W-:Y:S01]  /*0460*/  IMAD R12, R27, 0x40000, R12 ;  /* 0x000400001b0c7824 */ /* 0x000fe200078e020c */
[----:B------:R-:W-:Y:S01]  /*0470*/  CS2R R26, SRZ ;  /* 0x00000000001a7805 */ /* 0x000fe2000001ff00 */
[----:B------:R-:W-:Y:S01]  /*0480*/  IMAD.WIDE R28, R25, 0x4, R28 ;  /* 0x00000004191c7825 */ /* 0x000fe200078e021c */
[----:B------:R-:W-:Y:S02]  /*0490*/  CS2R R24, SRZ ;  /* 0x0000000000187805 */ /* 0x000fe4000001ff00 */
[----:B------:R-:W-:Y:S02]  /*04a0*/  ISETP.GT.AND P4, PT, R23, 0x5f, PT ;  /* 0x0000005f1700780c */ /* 0x000fe40003f84270 */
[----:B------:R-:W-:-:S02]  /*04b0*/  ISETP.GE.AND P3, PT, R17, 0x40, PT ;  /* 0x000000401100780c */ /* 0x000fc40003f66270 */
[----:B--2---:R-:W-:Y:S02]  /*04c0*/  SEL R7, R7, RZ, !P0 ;  /* 0x000000ff07077207 */ /* 0x004fe40004000000 */
[----:B---3--:R-:W-:-:S04]  /*04d0*/  SEL R2, R19, RZ, !P0 ;  /* 0x000000ff13027207 */ /* 0x008fc80004000000 */
[----:B------:R-:W-:Y:S02]  /*04e0*/  FSETP.GT.AND P5, PT, R7, -R2, PT ;  /* 0x800000020700720b */ /* 0x000fe40003fa4000 */
[----:B----4-:R-:W-:Y:S02]  /*04f0*/  SEL R11, R11, RZ, !P0 ;  /* 0x000000ff0b0b7207 */ /* 0x010fe40004000000 */
[----:B------:R-:W-:Y:S01]  /*0500*/  SEL R6, R6, RZ, !P0 ;  /* 0x000000ff06067207 */ /* 0x000fe20004000000 */
[----:B------:R-:W-:-:S03]  /*0510*/  FADD R2, R7, R2 ;  /* 0x0000000207027221 */ /* 0x000fc60000000000 */
[C---:B------:R-:W-:Y:S02]  /*0520*/  FSETP.GT.AND P6, PT, R6.reuse, -R11, PT ;  /* 0x8000000b0600720b */ /* 0x040fe40003fc4000 */
[----:B-----5:R-:W-:Y:S02]  /*0530*/  SEL R15, R15, RZ, !P0 ;  /* 0x000000ff0f0f7207 */ /* 0x020fe40004000000 */
[----:B------:R-:W-:Y:S01]  /*0540*/  SEL R5, R5, RZ, !P0 ;  /* 0x000000ff05057207 */ /* 0x000fe20004000000 */
[----:B------:R-:W-:Y:S01]  /*0550*/  FADD R3, R6, R11 ;  /* 0x0000000b06037221 */ /* 0x000fe20000000000 */
[----:B------:R-:W-:Y:S02]  /*0560*/  IMAD R11, R17, 0x1000, R14 ;  /* 0x00001000110b7824 */ /* 0x000fe400078e020e */
[----:B------:R-:W-:Y:S01]  /*0570*/  @!P5 FMUL R2, R2, 0.20000000298023223877 ;  /* 0x3e4ccccd0202d820 */ /* 0x000fe20000400000 */
[----:B------:R-:W-:Y:S01]  /*0580*/  IMAD.MOV.U32 R14, RZ, RZ, RZ ;  /* 0x000000ffff0e7224 */ /* 0x000fe200078e00ff */
[----:B------:R-:W-:Y:S01]  /*0590*/  FSETP.GT.AND P5, PT, R5, -R15, PT ;  /* 0x8000000f0500720b */ /* 0x000fe20003fa4000 */
[----:B-1----:R-:W-:-:S04]  /*05a0*/  IMAD.WIDE R6, R17, 0x4, R20 ;  /* 0x0000000411067825 */ /* 0x002fc800078e0214 */
[----:B------:R-:W-:Y:S01]  /*05b0*/  FADD R17, R5, R15 ;  /* 0x0000000f05117221 */ /* 0x000fe20000000000 */
[----:B------:R-:W-:Y:S01]  /*05c0*/  @!P6 FMUL R3, R3, 0.20000000298023223877 ;  /* 0x3e4ccccd0303e820 */ /* 0x000fe20000400000 */
[C---:B------:R-:W-:Y:S01]  /*05d0*/  IMAD R19, R23.reuse, 0x1000, R18 ;  /* 0x0000100017137824 */ /* 0x040fe200078e0212 */
[----:B------:R-:W2:Y:S01]  /*05e0*/  @P1 LDG.E.EL R27, desc[UR4][R6.64+-0x180] ;  /* 0xfffe8004061b1981 */ /* 0x000ea2000c2e1900 */
[----:B------:R-:W-:Y:S01]  /*05f0*/  ISETP.GE.AND P6, PT, R23, 0x40, PT ;  /* 0x000000401700780c */ /* 0x000fe20003fc6270 */
[----:B------:R-:W-:Y:S02]  /*0600*/  IMAD.MOV.U32 R15, RZ, RZ, RZ ;  /* 0x000000ffff0f7224 */ /* 0x000fe400078e00ff */
[----:B------:R-:W3:Y:S01]  /*0610*/  @P1 LDG.E.EL R24, desc[UR4][R6.64+-0x180] ;  /* 0xfffe800406181981 */ /* 0x000ee2000c2e1900 */
[----:B------:R-:W-:-:S03]  /*0620*/  SEL R4, R4, RZ, !P0 ;  /* 0x000000ff04047207 */ /* 0x000fc60004000000 */
[----:B------:R-:W4:Y:S01]  /*0630*/  @P1 LDG.E.EL R26, desc[UR4][R6.64+-0x180] ;  /* 0xfffe8004061a1981 */ /* 0x000f22000c2e1900 */
[----:B------:R-:W-:-:S03]  /*0640*/  SEL R5, R16, RZ, !P0 ;  /* 0x000000ff10057207 */ /* 0x000fc60004000000 */
[----:B------:R1:W5:Y:S01]  /*0650*/  @P1 LDG.E.EL R14, desc[UR4][R6.64+-0x180] ;  /* 0xfffe8004060e1981 */ /* 0x000362000c2e1900 */
[----:B------:R-:W-:Y:S01]  /*0660*/  @!P5 FMUL R17, R17, 0.20000000298023223877 ;  /* 0x3e4ccccd1111d820 */ /* 0x000fe20000400000 */
[----:B------:R-:W-:Y:S01]  /*0670*/  FSETP.GT.AND P5, PT, R4, -R5, PT ;  /* 0x800000050400720b */ /* 0x000fe20003fa4000 */
[----:B-1----:R-:W-:-:S04]  /*0680*/  IMAD.WIDE R6, R23, 0x4, R20 ;  /* 0x0000000417067825 */ /* 0x002fc800078e0214 */
[----:B------:R-:W-:Y:S01]  /*0690*/  IMAD.MOV.U32 R23, RZ, RZ, RZ ;  /* 0x000000ffff177224 */ /* 0x000fe200078e00ff */
[----:B------:R-:W2:Y:S01]  /*06a0*/  @P4 LDG.E.EL R25, desc[UR4][R6.64+-0x180] ;  /* 0xfffe800406194981 */ /* 0x000ea2000c2e1900 */
[----:B------:R-:W-:Y:S02]  /*06b0*/  IMAD.MOV.U32 R21, RZ, RZ, RZ ;  /* 0x000000ffff157224 */ /* 0x000fe400078e00ff */
[----:B------:R-:W-:Y:S01]  /*06c0*/  FADD R20, R4, R5 ;  /* 0x0000000504147221 */ /* 0x000fe20000000000 */
[----:B------:R-:W-:Y:S01]  /*06d0*/  CS2R R4, SRZ ;  /* 0x0000000000047805 */ /* 0x000fe2000001ff00 */
[----:B------:R-:W2:Y:S04]  /*06e0*/  @P4 LDG.E.EL R15, desc[UR4][R6.64+-0x180] ;  /* 0xfffe8004060f4981 */ /* 0x000ea8000c2e1900 */
[----:B------:R-:W2:Y:S04]  /*06f0*/  @P4 LDG.E.EL R23, desc[UR4][R6.64+-0x180] ;  /* 0xfffe800406174981 */ /* 0x000ea8000c2e1900 */
[----:B------:R1:W2:Y:S02]  /*0700*/  @P4 LDG.E.EL R21, desc[UR4][R6.64+-0x180] ;  /* 0xfffe800406154981 */ /* 0x0002a4000c2e1900 */
[----:B-1----:R-:W-:-:S06]  /*0710*/  CS2R R6, SRZ ;  /* 0x0000000000067805 */ /* 0x002fcc000001ff00 */
[----:B------:R1:W2:Y:S01]  /*0720*/  @!P2 LDG.E.128 R4, desc[UR4][R28.64] ;  /* 0x000000041c04a981 */ /* 0x0002a2000c1e1d00 */
[----:B------:R-:W-:Y:S01]  /*0730*/  SEL R0, R0, RZ, !P2 ;  /* 0x000000ff00007207 */ /* 0x000fe20005000000 */
[----:B------:R-:W-:Y:S01]  /*0740*/  @!P5 FMUL R20, R20, 0.20000000298023223877 ;  /* 0x3e4ccccd1414d820 */ /* 0x000fe20000400000 */
[----:B------:R-:W-:Y:S01]  /*0750*/  SEL R9, R9, RZ, !P2 ;  /* 0x000000ff09097207 */ /* 0x000fe20005000000 */
[----:B-1----:R-:W1:Y:S01]  /*0760*/  LDC.64 R28, c[0x0][0x228] ;  /* 0x00008a00ff1c7b82 */ /* 0x002e620000000a00 */
[----:B--2---:R-:W-:-:S04]  /*0770*/  SEL R5, R5, RZ, !P2 ;  /* 0x000000ff05057207 */ /* 0x004fc80005000000 */
[C---:B------:R-:W-:Y:S01]  /*0780*/  FSETP.GT.AND P5, PT, R5.reuse, -R0, PT ;  /* 0x800000000500720b */ /* 0x040fe20003fa4000 */
[----:B------:R-:W-:Y:S01]  /*0790*/  FADD R0, R5, R0 ;  /* 0x0000000005007221 */ /* 0x000fe20000000000 */
[----:B------:R-:W-:Y:S02]  /*07a0*/  SEL R5, R10, RZ, !P2 ;  /* 0x000000ff0a057207 */ /* 0x000fe40005000000 */
[----:B------:R-:W-:-:S09]  /*07b0*/  SEL R4, R4, RZ, !P2 ;  /* 0x000000ff04047207 */ /* 0x000fd20005000000 */
[----:B------:R-:W-:Y:S01]  /*07c0*/  @!P5 FMUL R0, R0, 0.20000000298023223877 ;  /* 0x3e4ccccd0000d820 */ /* 0x000fe20000400000 */
[C---:B------:R-:W-:Y:S01]  /*07d0*/  FSETP.GT.AND P5, PT, R4.reuse, -R5, PT ;  /* 0x800000050400720b */ /* 0x040fe20003fa4000 */
[----:B------:R-:W-:Y:S01]  /*07e0*/  FADD R16, R4, R5 ;  /* 0x0000000504107221 */ /* 0x000fe20000000000 */
[----:B------:R-:W-:-:S11]  /*07f0*/  SEL R6, R6, RZ, !P2 ;  /* 0x000000ff06067207 */ /* 0x000fd60005000000 */
[----:B------:R-:W-:Y:S01]  /*0800*/  @!P5 FMUL R16, R16, 0.20000000298023223877 ;  /* 0x3e4ccccd1010d820 */ /* 0x000fe20000400000 */
[C---:B------:R-:W-:Y:S01]  /*0810*/  FSETP.GT.AND P5, PT, R6.reuse, -R9, PT ;  /* 0x800000090600720b */ /* 0x040fe20003fa4000 */
[----:B------:R-:W-:Y:S01]  /*0820*/  FADD R18, R6, R9 ;  /* 0x0000000906127221 */ /* 0x000fe20000000000 */
[----:B------:R-:W-:Y:S02]  /*0830*/  SEL R4, R7, RZ, !P2 ;  /* 0x000000ff07047207 */ /* 0x000fe40005000000 */
[----:B------:R-:W-:Y:S01]  /*0840*/  SEL R9, R8, RZ, !P2 ;  /* 0x000000ff08097207 */ /* 0x000fe20005000000 */
[----:B------:R-:W-:Y:S02]  /*0850*/  VIADD R5, R11, 0xfffa0000 ;  /* 0xfffa00000b057836 */ /* 0x000fe40000000000 */
[----:B------:R-:W-:Y:S01]  /*0860*/  VIADD R7, R19, 0xfffa0000 ;  /* 0xfffa000013077836 */ /* 0x000fe20000000000 */
[----:B------:R-:W-:Y:S01]  /*0870*/  CS2R R10, SRZ ;  /* 0x00000000000a7805 */ /* 0x000fe2000001ff00 */
[----:B------:R-:W-:-:S04]  /*0880*/  FADD R19, R4, R9 ;  /* 0x0000000904137221 */ /* 0x000fc80000000000 */
[----:B------:R-:W-:Y:S01]  /*0890*/  @!P5 FMUL R18, R18, 0.20000000298023223877 ;  /* 0x3e4ccccd1212d820 */ /* 0x000fe20000400000 */
[----:B------:R-:W-:Y:S02]  /*08a0*/  FSETP.GT.AND P5, PT, R4, -R9, PT ;  /* 0x800000090400720b */ /* 0x000fe40003fa4000 */
[----:B------:R-:W-:Y:S01]  /*08b0*/  CS2R R8, SRZ ;  /* 0x0000000000087805 */ /* 0x000fe2000001ff00 */
[----:B-1----:R-:W-:-:S05]  /*08c0*/  IMAD.WIDE R4, R5, 0x4, R28 ;  /* 0x0000000405047825 */ /* 0x002fca00078e021c */
[----:B------:R4:W2:Y:S01]  /*08d0*/  @P1 LDG.E.128 R8, desc[UR4][R4.64] ;  /* 0x0000000404081981 */ /* 0x0008a2000c1e1d00 */
[----:B------:R-:W-:-:S04]  /*08e0*/  SEL R27, R27, RZ, P1 ;  /* 0x000000ff1b1b7207 */ /* 0x000fc80000800000 */
[----:B------:R-:W-:Y:S01]  /*08f0*/  @!P5 FMUL R19, R19, 0.20000000298023223877 ;  /* 0x3e4ccccd1313d820 */ /* 0x000fe20000400000 */
[----:B---3--:R-:W-:Y:S02]  /*0900*/  SEL R24, R24, RZ, P1 ;  /* 0x000000ff18187207 */ /* 0x008fe40000800000 */
[----:B----4-:R-:W-:Y:S01]  /*0910*/  SEL R5, R26, RZ, P1 ;  /* 0x000000ff1a057207 */ /* 0x010fe20000800000 */
[----:B------:R-:W-:Y:S01]  /*0920*/  IMAD.WIDE R28, R7, 0x4, R28 ;  /* 0x00000004071c7825 */ /* 0x000fe200078e021c */
[----:B------:R-:W-:Y:S02]  /*0930*/  CS2R R6, SRZ ;  /* 0x0000000000067805 */ /* 0x000fe4000001ff00 */
[----:B--2---:R-:W-:-:S04]  /*0940*/  SEL R8, R8, RZ, P1 ;  /* 0x000000ff08087207 */ /* 0x004fc80000800000 */
[C---:B------:R-:W-:Y:S01]  /*0950*/  FSETP.GT.AND P5, PT, R8.reuse, -R27, PT ;  /* 0x8000001b0800720b */ /* 0x040fe20003fa4000 */
[----:B------:R-:W-:Y:S01]  /*0960*/  FADD R8, R8, R27 ;  /* 0x0000001b08087221 */ /* 0x000fe20000000000 */
[----:B------:R-:W-:-:S11]  /*0970*/  SEL R9, R9, RZ, P1 ;  /* 0x000000ff09097207 */ /* 0x000fd60000800000 */
[----:B------:R-:W-:Y:S01]  /*0980*/  @!P5 FMUL R8, R8, 0.20000000298023223877 ;  /* 0x3e4ccccd0808d820 */ /* 0x000fe20000400000 */
[C---:B------:R-:W-:Y:S01]  /*0990*/  FSETP.GT.AND P5, PT, R9.reuse, -R24, PT ;  /* 0x800000180900720b */ /* 0x040fe20003fa4000 */
[----:B------:R-:W-:Y:S01]  /*09a0*/  FADD R9, R9, R24 ;  /* 0x0000001809097221 */ /* 0x000fe20000000000 */
[----:B------:R-:W-:-:S05]  /*09b0*/  SEL R10, R10, RZ, P1 ;  /* 0x000000ff0a0a7207 */ /* 0x000fca0000800000 */
[----:B------:R-:W-:-:S06]  /*09c0*/  FADD R24, R10, R5 ;  /* 0x000000050a187221 */ /* 0x000fcc0000000000 */
[----:B------:R-:W-:Y:S01]  /*09d0*/  @!P5 FMUL R9, R9, 0.20000000298023223877 ;  /* 0x3e4ccccd0909d820 */ /* 0x000fe20000400000 */
[----:B------:R-:W-:Y:S02]  /*09e0*/  FSETP.GT.AND P5, PT, R10, -R5, PT ;  /* 0x800000050a00720b */ /* 0x000fe40003fa4000 */
[----:B------:R-:W-:-:S06]  /*09f0*/  CS2R R4, SRZ ;  /* 0x0000000000047805 */ /* 0x000fcc000001ff00 */
[----:B------:R1:W2:Y:S01]  /*0a00*/  @P4 LDG.E.128 R4, desc[UR4][R28.64] ;  /* 0x000000041c044981 */ /* 0x0002a2000c1e1d00 */
[----:B------:R-:W-:Y:S02]  /*0a10*/  SEL R11, R11, RZ, P1 ;  /* 0x000000ff0b0b7207 */ /* 0x000fe40000800000 */
[----:B-----5:R-:W-:Y:S02]  /*0a20*/  SEL R14, R14, RZ, P1 ;  /* 0x000000ff0e0e7207 */ /* 0x020fe40000800000 */
[----:B------:R-:W-:Y:S02]  /*0a30*/  @!P5 FMUL R24, R24, 0.20000000298023223877 ;  /* 0x3e4ccccd1818d820 */ /* 0x000fe40000400000 */
[C---:B------:R-:W-:Y:S01]  /*0a40*/  FSETP.GT.AND P5, PT, R11.reuse, -R14, PT ;  /* 0x8000000e0b00720b */ /* 0x040fe20003fa4000 */
[----:B------:R-:W-:Y:S01]  /*0a50*/  FADD R26, R11, R14 ;  /* 0x0000000e0b1a7221 */ /* 0x000fe20000000000 */
[----:B-1----:R-:W1:Y:S01]  /*0a60*/  LDC.64 R28, c[0x0][0x210] ;  /* 0x00008400ff1c7b82 */ /* 0x002e620000000a00 */
[----:B------:R-:W-:-:S10]  /*0a70*/  SEL R25, R25, RZ, P4 ;  /* 0x000000ff19197207 */ /* 0x000fd40002000000 */
[----:B------:R-:W-:Y:S01]  /*0a80*/  @!P5 FMUL R26, R26, 0.20000000298023223877 ;  /* 0x3e4ccccd1a1ad820 */ /* 0x000fe20000400000 */
[----:B------:R-:W-:Y:S02]  /*0a90*/  SEL R10, R15, RZ, P4 ;  /* 0x000000ff0f0a7207 */ /* 0x000fe40002000000 */
[----:B------:R-:W-:Y:S02]  /*0aa0*/  @P0 FSEL R20, R8, RZ, P1 ;  /* 0x000000ff08140208 */ /* 0x000fe40000800000 */
[----:B------:R-:W-:Y:S02]  /*0ab0*/  @P0 FSEL R17, R9, RZ, P1 ;  /* 0x000000ff09110208 */ /* 0x000fe40000800000 */
[----:B------:R-:W-:Y:S01]  /*0ac0*/  CS2R R8, SRZ ;  /* 0x0000000000087805 */ /* 0x000fe2000001ff00 */
[----:B-1----:R-:W-:-:S04]  /*0ad0*/  IMAD.WIDE R14, R13, 0x4, R28 ;  /* 0x000000040d0e7825 */ /* 0x002fc800078e021c */
        /* <DEDUP_REMOVED lines=9> */
[----:B------:R-:W-:-:S06]  /*0b70*/  CS2R R10, SRZ ;  /* 0x00000000000a7805 */ /* 0x000fcc000001ff00 */
[----:B------:R1:W2:Y:S02]  /*0b80*/  @!P3 LDG.E.128 R8, desc[UR4][R14.64] ;  /* 0x000000040e08b981 */ /* 0x0002a4000c1e1d00 */
[----:B-1----:R-:W-:Y:S02]  /*0b90*/  IMAD.MOV.U32 R14, RZ, RZ, RZ ;  /* 0x000000ffff0e7224 */ /* 0x002fe400078e00ff */
[----:B------:R-:W-:-:S06]  /*0ba0*/  IMAD.MOV.U32 R15, RZ, RZ, RZ ;  /* 0x000000ffff0f7224 */ /* 0x000fcc00078e00ff */
[----:B------:R1:W3:Y:S01]  /*0bb0*/  @!P6 LDG.E.128 R12, desc[UR4][R28.64] ;  /* 0x000000041c0ce981 */ /* 0x0002e2000c1e1d00 */
[----:B------:R-:W-:Y:S02]  /*0bc0*/  SEL R23, R23, RZ, P4 ;  /* 0x000000ff17177207 */ /* 0x000fe40002000000 */
[----:B------:R-:W-:Y:S01]  /*0bd0*/  SEL R6, R6, RZ, P4 ;  /* 0x000000ff06067207 */ /* 0x000fe20002000000 */
[----:B------:R-:W-:-:S03]  /*0be0*/  @!P5 FMUL R5, R5, 0.20000000298023223877 ;  /* 0x3e4ccccd0505d820 */ /* 0x000fc60000400000 */
[C---:B------:R-:W-:Y:S01]  /*0bf0*/  FSETP.GT.AND P5, PT, R6.reuse, -R23, PT ;  /* 0x800000170600720b */ /* 0x040fe20003fa4000 */
[----:B------:R-:W-:Y:S01]  /*0c00*/  FADD R6, R6, R23 ;  /* 0x0000001706067221 */ /* 0x000fe20000000000 */
[----:B------:R-:W-:Y:S01]  /*0c10*/  SEL R7, R7, RZ, P4 ;  /* 0x000000ff07077207 */ /* 0x000fe20002000000 */
[----:B-1----:R-:W1:Y:S01]  /*0c20*/  LDC.64 R28, c[0x0][0x238] ;  /* 0x00008e00ff1c7b82 */ /* 0x002e620000000a00 */
[----:B------:R-:W-:-:S09]  /*0c30*/  SEL R21, R21, RZ, P4 ;  /* 0x000000ff15157207 */ /* 0x000fd20002000000 */
[----:B------:R-:W-:Y:S01]  /*0c40*/  @!P5 FMUL R6, R6, 0.20000000298023223877 ;  /* 0x3e4ccccd0606d820 */ /* 0x000fe20000400000 */
[C---:B------:R-:W-:Y:S01]  /*0c50*/  FSETP.GT.AND P5, PT, R7.reuse, -R21, PT ;  /* 0x800000150700720b */ /* 0x040fe20003fa4000 */
[----:B------:R-:W-:Y:S01]  /*0c60*/  FADD R21, R7, R21 ;  /* 0x0000001507157221 */ /* 0x000fe20000000000 */
[----:B------:R-:W-:Y:S02]  /*0c70*/  @P2 FSEL R0, R5, RZ, P4 ;  /* 0x000000ff05002208 */ /* 0x000fe40002000000 */
[----:B------:R-:W-:Y:S02]  /*0c80*/  @P2 FSEL R18, R6, RZ, P4 ;  /* 0x000000ff06122208 */ /* 0x000fe40002000000 */
[----:B------:R-:W-:Y:S02]  /*0c90*/  @P0 FSEL R3, R24, RZ, P1 ;  /* 0x000000ff18030208 */ /* 0x000fe40000800000 */
[----:B------:R-:W-:-:S05]  /*0ca0*/  @P0 FSEL R2, R26, RZ, P1 ;  /* 0x000000ff1a020208 */ /* 0x000fca0000800000 */
[----:B------:R-:W-:Y:S01]  /*0cb0*/  @!P5 FMUL R21, R21, 0.20000000298023223877 ;  /* 0x3e4ccccd1515d820 */ /* 0x000fe20000400000 */
[----:B------:R-:W-:-:S04]  /*0cc0*/  @P2 FSEL R16, R4, RZ, P4 ;  /* 0x000000ff04102208 */ /* 0x000fc80002000000 */
[----:B------:R-:W-:Y:S01]  /*0cd0*/  @P2 FSEL R19, R21, RZ, P4 ;  /* 0x000000ff15132208 */ /* 0x000fe20002000000 */
[----:B-1----:R-:W-:Y:S01]  /*0ce0*/  IMAD.WIDE R28, R22, 0x4, R28 ;  /* 0x00000004161c7825 */ /* 0x002fe200078e021c */
[----:B--2---:R-:W-:Y:S02]  /*0cf0*/  SEL R5, R8, RZ, !P3 ;  /* 0x000000ff08057207 */ /* 0x004fe40005800000 */
[----:B------:R-:W-:Y:S02]  /*0d00*/  SEL R6, R9, RZ, !P3 ;  /* 0x000000ff09067207 */ /* 0x000fe40005800000 */
[----:B------:R-:W-:Y:S02]  /*0d10*/  SEL R7, R11, RZ, !P3 ;  /* 0x000000ff0b077207 */ /* 0x000fe40005800000 */
[----:B------:R-:W-:Y:S02]  /*0d20*/  SEL R10, R10, RZ, !P3 ;  /* 0x000000ff0a0a7207 */ /* 0x000fe40005800000 */
[----:B------:R-:W-:-:S02]  /*0d30*/  SEL R4, R5, R20, !P3 ;  /* 0x0000001405047207 */ /* 0x000fc40005800000 */
[----:B------:R-:W-:Y:S02]  /*0d40*/  SEL R5, R6, R17, !P3 ;  /* 0x0000001106057207 */ /* 0x000fe40005800000 */
[----:B------:R-:W-:Y:S02]  /*0d50*/  SEL R6, R10, R3, !P3 ;  /* 0x000000030a067207 */ /* 0x000fe40005800000 */
[----:B------:R-:W-:Y:S02]  /*0d60*/  SEL R7, R7, R2, !P3 ;  /* 0x0000000207077207 */ /* 0x000fe40005800000 */
[----:B---3--:R-:W-:Y:S02]  /*0d70*/  SEL R9, R12, RZ, !P6 ;  /* 0x000000ff0c097207 */ /* 0x008fe40007000000 */
[----:B------:R-:W-:Y:S02]  /*0d80*/  SEL R13, R13, RZ, !P6 ;  /* 0x000000ff0d0d7207 */ /* 0x000fe40007000000 */
[----:B------:R-:W-:-:S02]  /*0d90*/  SEL R11, R14, RZ, !P6 ;  /* 0x000000ff0e0b7207 */ /* 0x000fc40007000000 */
[----:B------:R-:W-:Y:S02]  /*0da0*/  SEL R8, R15, RZ, !P6 ;  /* 0x000000ff0f087207 */ /* 0x000fe40007000000 */
[----:B------:R-:W-:Y:S02]  /*0db0*/  SEL R16, R9, R16, !P6 ;  /* 0x0000001009107207 */ /* 0x000fe40007000000 */
[----:B------:R-:W-:Y:S02]  /*0dc0*/  SEL R17, R13, R0, !P6 ;  /* 0x000000000d117207 */ /* 0x000fe40007000000 */
[----:B------:R-:W-:Y:S02]  /*0dd0*/  SEL R18, R11, R18, !P6 ;  /* 0x000000120b127207 */ /* 0x000fe40007000000 */
[----:B------:R-:W-:Y:S01]  /*0de0*/  SEL R19, R8, R19, !P6 ;  /* 0x0000001308137207 */ /* 0x000fe20007000000 */
[----:B------:R-:W-:Y:S04]  /*0df0*/  STG.E.128 desc[UR4][R28.64], R4 ;  /* 0x000000041c007986 */ /* 0x000fe8000c101d04 */
[----:B------:R-:W-:Y:S01]  /*0e00*/  STG.E.128 desc[UR4][R28.64+0x800], R16 ;  /* 0x000800101c007986 */ /* 0x000fe2000c101d04 */
[----:B------:R-:W-:Y:S05]  /*0e10*/  EXIT ;  /* 0x000000000000794d */ /* 0x000fea0003800000 */
.L_x_0:
[----:B------:R-:W-:-:S00]  /*0e20*/  BRA `(.L_x_0) ;  /* 0xfffffffc00fc7947 */ /* 0x000fc0000383ffff */
[----:B------:R-:W-:-:S00]  /*0e30*/  NOP ;  /* 0x0000000000007918 */ /* 0x000fc00000000000 */
        /* <DEDUP_REMOVED lines=12> */
.L_x_1:


//--------------------- .nv.constant0.triton_poi_fused_cat_5 --------------------------
	.section	.nv.constant0.triton_poi_fused_cat_5,"a",@progbits
	.sectionflags	@""
	.align	4
.nv.constant0.triton_poi_fused_cat_5:
	.zero		580
